	.headerflags	@"EF_CUDA_TEXMODE_UNIFIED EF_CUDA_64BIT_ADDRESS EF_CUDA_ACCELERATORS EF_CUDA_SM90 EF_CUDA_VIRTUAL_SM(EF_CUDA_SM90)"
	.elftype	@"ET_EXEC"


//--------------------- .nv.info                  --------------------------
	.section	.nv.info,"",@"SHT_CUDA_INFO"
	.align	4


	//----- nvinfo : EIATTR_REGCOUNT
	.align		4
        /*0000*/ 	.byte	0x04, 0x2f
        /*0002*/ 	.short	(.L_1 - .L_0)
	.align		4
.L_0:
        /*0004*/ 	.word	index@(triton_poi_fused_convolution_leaky_relu_23)
        /*0008*/ 	.word	0x0000000e


	//----- nvinfo : EIATTR_MIN_STACK_SIZE
	.align		4
.L_1:
        /*000c*/ 	.byte	0x04, 0x12
        /*000e*/ 	.short	(.L_3 - .L_2)
	.align		4
.L_2:
        /*0010*/ 	.word	index@(triton_poi_fused_convolution_leaky_relu_23)
        /*0014*/ 	.word	0x00000000


	//----- nvinfo : EIATTR_FRAME_SIZE
	.align		4
.L_3:
        /*0018*/ 	.byte	0x04, 0x11
        /*001a*/ 	.short	(.L_5 - .L_4)
	.align		4
.L_4:
        /*001c*/ 	.word	index@(triton_poi_fused_convolution_leaky_relu_23)
        /*0020*/ 	.word	0x00000000


	//----- nvinfo : EIATTR_MIN_STACK_SIZE
	.align		4
.L_5:
        /*0024*/ 	.byte	0x04, 0x12
        /*0026*/ 	.short	(.L_7 - .L_6)
	.align		4
.L_6:
        /*0028*/ 	.word	index@(triton_poi_fused_convolution_leaky_relu_23)
        /*002c*/ 	.word	0x00000000
.L_7:


//--------------------- .nv.info.triton_poi_fused_convolution_leaky_relu_23 --------------------------
	.section	.nv.info.triton_poi_fused_convolution_leaky_relu_23,"",@"SHT_CUDA_INFO"
	.sectionflags	@""
	.align	4


	//----- nvinfo : EIATTR_CUDA_API_VERSION
	.align		4
        /*0000*/ 	.byte	0x04, 0x37
        /*0002*/ 	.short	(.L_9 - .L_8)
.L_8:
        /*0004*/ 	.word	0x0000007c


	//----- nvinfo : EIATTR_KPARAM_INFO
	.align		4
.L_9:
        /*0008*/ 	.byte	0x04, 0x17
        /*000a*/ 	.short	(.L_11 - .L_10)
.L_10:
        /*000c*/ 	.word	0x00000000
        /*0010*/ 	.short	0x0003
        /*0012*/ 	.short	0x0018
        /*0014*/ 	.byte	0x00, 0xf0, 0x11, 0x00


	//----- nvinfo : EIATTR_KPARAM_INFO
	.align		4
.L_11:
        /*0018*/ 	.byte	0x04, 0x17
        /*001a*/ 	.short	(.L_13 - .L_12)
.L_12:
        /*001c*/ 	.word	0x00000000
        /*0020*/ 	.short	0x0002
        /*0022*/ 	.short	0x0010
        /*0024*/ 	.byte	0x00, 0xf4, 0x21, 0x00


	//----- nvinfo : EIATTR_KPARAM_INFO
	.align		4
.L_13:
        /*0028*/ 	.byte	0x04, 0x17
        /*002a*/ 	.short	(.L_15 - .L_14)
.L_14:
        /*002c*/ 	.word	0x00000000
        /*0030*/ 	.short	0x0001
        /*0032*/ 	.short	0x0008
        /*0034*/ 	.byte	0x00, 0xf4, 0x21, 0x00


	//----- nvinfo : EIATTR_KPARAM_INFO
	.align		4
.L_15:
        /*0038*/ 	.byte	0x04, 0x17
        /*003a*/ 	.short	(.L_17 - .L_16)
.L_16:
        /*003c*/ 	.word	0x00000000
        /*0040*/ 	.short	0x0000
        /*0042*/ 	.short	0x0000
        /*0044*/ 	.byte	0x00, 0xf4, 0x21, 0x00


	//----- nvinfo : EIATTR_SPARSE_MMA_MASK
	.align		4
.L_17:
        /*0048*/ 	.byte	0x03, 0x50
        /*004a*/ 	.short	0x0000


	//----- nvinfo : EIATTR_MAXREG_COUNT
	.align		4
        /*004c*/ 	.byte	0x03, 0x1b
        /*004e*/ 	.short	0x00ff


	//----- nvinfo : EIATTR_EXIT_INSTR_OFFSETS
	.align		4
        /*0050*/ 	.byte	0x04, 0x1c
        /*0052*/ 	.short	(.L_19 - .L_18)


	//   ....[0]....
.L_18:
        /*0054*/ 	.word	0x00000210


	//   ....[1]....
        /*0058*/ 	.word	0x00000230


	//----- nvinfo : EIATTR_REQNTID
	.align		4
.L_19:
        /*005c*/ 	.byte	0x04, 0x10
        /*005e*/ 	.short	(.L_21 - .L_20)
.L_20:
        /*0060*/ 	.word	0x00000080
        /*0064*/ 	.word	0x00000001
        /*0068*/ 	.word	0x00000001


	//----- nvinfo : EIATTR_CBANK_PARAM_SIZE
	.align		4
.L_21:
        /*006c*/ 	.byte	0x03, 0x19
        /*006e*/ 	.short	0x001c


	//----- nvinfo : EIATTR_PARAM_CBANK
	.align		4
        /*0070*/ 	.byte	0x04, 0x0a
        /*0072*/ 	.short	(.L_23 - .L_22)
	.align		4
.L_22:
        /*0074*/ 	.word	index@(.nv.constant0.triton_poi_fused_convolution_leaky_relu_23)
        /*0078*/ 	.short	0x0210
        /*007a*/ 	.short	0x001c


	//----- nvinfo : EIATTR_SW_WAR
	.align		4
.L_23:
        /*007c*/ 	.byte	0x04, 0x36
        /*007e*/ 	.short	(.L_25 - .L_24)
.L_24:
        /*0080*/ 	.word	0x00000008
.L_25:


//--------------------- .nv.callgraph             --------------------------
	.section	.nv.callgraph,"",@"SHT_CUDA_CALLGRAPH"
	.align	4
	.sectionentsize	8
	.align		4
        /*0000*/ 	.word	0x00000000
	.align		4
        /*0004*/ 	.word	0xffffffff
	.align		4
        /*0008*/ 	.word	0x00000000
	.align		4
        /*000c*/ 	.word	0xfffffffe
	.align		4
        /*0010*/ 	.word	0x00000000
	.align		4
        /*0014*/ 	.word	0xfffffffd
	.align		4
        /*0018*/ 	.word	0x00000000
	.align		4
        /*001c*/ 	.word	0xfffffffc


//--------------------- .text.triton_poi_fused_convolution_leaky_relu_23 --------------------------
	.section	.text.triton_poi_fused_convolution_leaky_relu_23,"ax",@progbits
	.align	128
        .global         triton_poi_fused_convolution_leaky_relu_23
        .type           triton_poi_fused_convolution_leaky_relu_23,@function
        .size           triton_poi_fused_convolution_leaky_relu_23,(.L_x_1 - triton_poi_fused_convolution_leaky_relu_23)
        .other          triton_poi_fused_convolution_leaky_relu_23,@"STO_CUDA_ENTRY STV_DEFAULT"
triton_poi_fused_convolution_leaky_relu_23:
.text.triton_poi_fused_convolution_leaky_relu_23:
[----:B------:R-:W0:Y:S02]  /*0000*/  LDC R1, c[0x0][0x28] ;  /* 0x00000a00ff017b82 */ /* 0x000e240000000800 */
[----:B------:R-:W1:Y:S01]  /*0010*/  S2R R0, SR_TID.X ;  /* 0x0000000000007919 */ /* 0x000e620000002100 */
[----:B------:R-:W2:Y:S01]  /*0020*/  LDC.64 R4, c[0x0][0x220] ;  /* 0x00008800ff047b82 */ /* 0x000ea20000000a00 */
[----:B------:R-:W-:Y:S01]  /*0030*/  ULDC.64 UR4, c[0x0][0x208] ;  /* 0x0000820000047ab9 */ /* 0x000fe20000000a00 */
[----:B------:R-:W3:Y:S06]  /*0040*/  S2R R9, SR_CTAID.X ;  /* 0x0000000000097919 */ /* 0x000eec0000002500 */
[----:B------:R-:W4:Y:S01]  /*0050*/  LDC.64 R6, c[0x0][0x218] ;  /* 0x00008600ff067b82 */ /* 0x000f220000000a00 */
[----:B-1----:R-:W-:-:S05]  /*0060*/  LOP3.LUT R0, R0, 0x7f, RZ, 0xc0, !PT ;  /* 0x0000007f00007812 */ /* 0x002fca00078ec0ff */
[----:B---3--:R-:W-:-:S04]  /*0070*/  IMAD R9, R9, 0x80, R0 ;  /* 0x0000008009097824 */ /* 0x008fc800078e0200 */
[C---:B------:R-:W-:Y:S01]  /*0080*/  IMAD.HI R0, R9.reuse, 0x38e38e39, RZ ;  /* 0x38e38e3909007827 */ /* 0x040fe200078e02ff */
[----:B------:R-:W-:-:S04]  /*0090*/  ISETP.GE.AND P2, PT, R9, 0x1200, PT ;  /* 0x000012000900780c */ /* 0x000fc80003f46270 */
[----:B------:R-:W-:-:S04]  /*00a0*/  SHF.R.S32.HI R3, RZ, 0x1, R0 ;  /* 0x00000001ff037819 */ /* 0x000fc80000011400 */
[----:B------:R-:W-:Y:S02]  /*00b0*/  LEA.HI R0, R0, R3, RZ, 0x1 ;  /* 0x0000000300007211 */ /* 0x000fe400078f08ff */
[----:B------:R-:W1:Y:S02]  /*00c0*/  LDC.64 R2, c[0x0][0x210] ;  /* 0x00008400ff027b82 */ /* 0x000e640000000a00 */
[----:B------:R-:W-:-:S04]  /*00d0*/  SHF.R.S32.HI R11, RZ, 0x1f, R0 ;  /* 0x0000001fff0b7819 */ /* 0x000fc80000011400 */
[----:B------:R-:W-:-:S04]  /*00e0*/  LEA.HI R11, R11, R0, RZ, 0x7 ;  /* 0x000000000b0b7211 */ /* 0x000fc800078f38ff */
[----:B------:R-:W-:-:S04]  /*00f0*/  LOP3.LUT R11, R11, 0xffffff80, RZ, 0xc0, !PT ;  /* 0xffffff800b0b7812 */ /* 0x000fc800078ec0ff */
[----:B------:R-:W-:Y:S01]  /*0100*/  IADD3 R11, R0, -R11, RZ ;  /* 0x8000000b000b7210 */ /* 0x000fe20007ffe0ff */
[----:B------:R-:W-:-:S04]  /*0110*/  HFMA2.MMA R0, -RZ, RZ, 0, 0 ;  /* 0x00000000ff007435 */ /* 0x000fc800000001ff */
[----:B--2---:R-:W-:-:S04]  /*0120*/  IMAD.WIDE R4, R11, 0x4, R4 ;  /* 0x000000040b047825 */ /* 0x004fc800078e0204 */
[----:B------:R-:W-:Y:S02]  /*0130*/  IMAD.MOV.U32 R11, RZ, RZ, RZ ;  /* 0x000000ffff0b7224 */ /* 0x000fe400078e00ff */
[----:B-1----:R-:W-:-:S04]  /*0140*/  IMAD.WIDE R2, R9, 0x4, R2 ;  /* 0x0000000409027825 */ /* 0x002fc800078e0202 */
[----:B------:R-:W2:Y:S01]  /*0150*/  @!P2 LDG.E.EL R11, desc[UR4][R4.64] ;  /* 0x00000004040ba981 */ /* 0x000ea2000c2e1900 */
[----:B------:R-:W-:Y:S02]  /*0160*/  IMAD.MOV.U32 R8, RZ, RZ, RZ ;  /* 0x000000ffff087224 */ /* 0x000fe400078e00ff */
[----:B----4-:R-:W-:Y:S01]  /*0170*/  IMAD.WIDE R6, R9, 0x4, R6 ;  /* 0x0000000409067825 */ /* 0x010fe200078e0206 */
[----:B------:R-:W2:Y:S04]  /*0180*/  @!P2 LDG.E R0, desc[UR4][R2.64] ;  /* 0x000000040200a981 */ /* 0x000ea8000c1e1900 */
[----:B------:R-:W3:Y:S01]  /*0190*/  @!P2 LDG.E R8, desc[UR4][R6.64] ;  /* 0x000000040608a981 */ /* 0x000ee2000c1e1900 */
[----:B--2---:R-:W-:Y:S01]  /*01a0*/  FSETP.GT.AND P0, PT, R0, -R11, PT ;  /* 0x8000000b0000720b */ /* 0x004fe20003f04000 */
[C---:B------:R-:W-:Y:S01]  /*01b0*/  FADD R9, R11.reuse, R0 ;  /* 0x000000000b097221 */ /* 0x040fe20000000000 */
[----:B---3--:R-:W-:Y:S01]  /*01c0*/  FSETP.GT.AND P1, PT, R11, -R8, PT ;  /* 0x800000080b00720b */ /* 0x008fe20003f24000 */
[----:B------:R-:W-:-:S10]  /*01d0*/  FADD R11, R8, R11 ;  /* 0x0000000b080b7221 */ /* 0x000fd40000000000 */
[----:B------:R-:W-:Y:S02]  /*01e0*/  @!P0 FMUL R9, R9, 0.10000000149011611938 ;  /* 0x3dcccccd09098820 */ /* 0x000fe40000400000 */
[----:B------:R-:W-:-:S03]  /*01f0*/  @!P1 FMUL R11, R11, 0.10000000149011611938 ;  /* 0x3dcccccd0b0b9820 */ /* 0x000fc60000400000 */
[----:B------:R1:W-:Y:S01]  /*0200*/  @!P2 STG.E desc[UR4][R2.64], R9 ;  /* 0x000000090200a986 */ /* 0x0003e2000c101904 */
[----:B------:R-:W-:Y:S05]  /*0210*/  @P2 EXIT ;  /* 0x000000000000294d */ /* 0x000fea0003800000 */
[----:B------:R-:W-:Y:S01]  /*0220*/  STG.E desc[UR4][R6.64], R11 ;  /* 0x0000000b06007986 */ /* 0x000fe2000c101904 */
[----:B------:R-:W-:Y:S05]  /*0230*/  EXIT ;  /* 0x000000000000794d */ /* 0x000fea0003800000 */
.L_x_0:
[----:B------:R-:W-:-:S00]  /*0240*/  BRA `(.L_x_0) ;  /* 0xfffffffc00fc7947 */ /* 0x000fc0000383ffff */
[----:B------:R-:W-:-:S00]  /*0250*/  NOP ;  /* 0x0000000000007918 */ /* 0x000fc00000000000 */
        /* <DEDUP_REMOVED lines=10> */
.L_x_1:


//--------------------- .nv.constant0.triton_poi_fused_convolution_leaky_relu_23 --------------------------
	.section	.nv.constant0.triton_poi_fused_convolution_leaky_relu_23,"a",@progbits
	.sectionflags	@""
	.align	4
.nv.constant0.triton_poi_fused_convolution_leaky_relu_23:
	.zero		556
